	.headerflags	@"EF_CUDA_TEXMODE_UNIFIED EF_CUDA_64BIT_ADDRESS EF_CUDA_ACCELERATORS EF_CUDA_SM90 EF_CUDA_VIRTUAL_SM(EF_CUDA_SM90)"
	.elftype	@"ET_EXEC"


//--------------------- .nv.info                  --------------------------
	.section	.nv.info,"",@"SHT_CUDA_INFO"
	.align	4


	//----- nvinfo : EIATTR_REGCOUNT
	.align		4
        /*0000*/ 	.byte	0x04, 0x2f
        /*0002*/ 	.short	(.L_3 - .L_2)
	.align		4
.L_2:
        /*0004*/ 	.word	index@(triton_poi_fused__native_batch_norm_legit_no_training_add_relu_19)
        /*0008*/ 	.word	0x0000001e


	//----- nvinfo : EIATTR_MIN_STACK_SIZE
	.align		4
.L_3:
        /*000c*/ 	.byte	0x04, 0x12
        /*000e*/ 	.short	(.L_5 - .L_4)
	.align		4
.L_4:
        /*0010*/ 	.word	index@(triton_poi_fused__native_batch_norm_legit_no_training_add_relu_19)
        /*0014*/ 	.word	0x00000000


	//----- nvinfo : EIATTR_FRAME_SIZE
	.align		4
.L_5:
        /*0018*/ 	.byte	0x04, 0x11
        /*001a*/ 	.short	(.L_7 - .L_6)
	.align		4
.L_6:
        /*001c*/ 	.word	index@(triton_poi_fused__native_batch_norm_legit_no_training_add_relu_19)
        /*0020*/ 	.word	0x00000000


	//----- nvinfo : EIATTR_MIN_STACK_SIZE
	.align		4
.L_7:
        /*0024*/ 	.byte	0x04, 0x12
        /*0026*/ 	.short	(.L_9 - .L_8)
	.align		4
.L_8:
        /*0028*/ 	.word	index@(triton_poi_fused__native_batch_norm_legit_no_training_add_relu_19)
        /*002c*/ 	.word	0x00000000
.L_9:


//--------------------- .nv.info.triton_poi_fused__native_batch_norm_legit_no_training_add_relu_19 --------------------------
	.section	.nv.info.triton_poi_fused__native_batch_norm_legit_no_training_add_relu_19,"",@"SHT_CUDA_INFO"
	.sectionflags	@""
	.align	4


	//----- nvinfo : EIATTR_CUDA_API_VERSION
	.align		4
        /*0000*/ 	.byte	0x04, 0x37
        /*0002*/ 	.short	(.L_11 - .L_10)
.L_10:
        /*0004*/ 	.word	0x0000007c


	//----- nvinfo : EIATTR_KPARAM_INFO
	.align		4
.L_11:
        /*0008*/ 	.byte	0x04, 0x17
        /*000a*/ 	.short	(.L_13 - .L_12)
.L_12:
        /*000c*/ 	.word	0x00000000
        /*0010*/ 	.short	0x0007
        /*0012*/ 	.short	0x0038
        /*0014*/ 	.byte	0x00, 0xf0, 0x11, 0x00


	//----- nvinfo : EIATTR_KPARAM_INFO
	.align		4
.L_13:
        /*0018*/ 	.byte	0x04, 0x17
        /*001a*/ 	.short	(.L_15 - .L_14)
.L_14:
        /*001c*/ 	.word	0x00000000
        /*0020*/ 	.short	0x0006
        /*0022*/ 	.short	0x0030
        /*0024*/ 	.byte	0x00, 0xf4, 0x21, 0x00


	//----- nvinfo : EIATTR_KPARAM_INFO
	.align		4
.L_15:
        /*0028*/ 	.byte	0x04, 0x17
        /*002a*/ 	.short	(.L_17 - .L_16)
.L_16:
        /*002c*/ 	.word	0x00000000
        /*0030*/ 	.short	0x0005
        /*0032*/ 	.short	0x0028
        /*0034*/ 	.byte	0x00, 0xf4, 0x21, 0x00


	//----- nvinfo : EIATTR_KPARAM_INFO
	.align		4
.L_17:
        /*0038*/ 	.byte	0x04, 0x17
        /*003a*/ 	.short	(.L_19 - .L_18)
.L_18:
        /*003c*/ 	.word	0x00000000
        /*0040*/ 	.short	0x0004
        /*0042*/ 	.short	0x0020
        /*0044*/ 	.byte	0x00, 0xf4, 0x21, 0x00


	//----- nvinfo : EIATTR_KPARAM_INFO
	.align		4
.L_19:
        /*0048*/ 	.byte	0x04, 0x17
        /*004a*/ 	.short	(.L_21 - .L_20)
.L_20:
        /*004c*/ 	.word	0x00000000
        /*0050*/ 	.short	0x0003
        /*0052*/ 	.short	0x0018
        /*0054*/ 	.byte	0x00, 0xf4, 0x21, 0x00


	//----- nvinfo : EIATTR_KPARAM_INFO
	.align		4
.L_21:
        /*0058*/ 	.byte	0x04, 0x17
        /*005a*/ 	.short	(.L_23 - .L_22)
.L_22:
        /*005c*/ 	.word	0x00000000
        /*0060*/ 	.short	0x0002
        /*0062*/ 	.short	0x0010
        /*0064*/ 	.byte	0x00, 0xf4, 0x21, 0x00


	//----- nvinfo : EIATTR_KPARAM_INFO
	.align		4
.L_23:
        /*0068*/ 	.byte	0x04, 0x17
        /*006a*/ 	.short	(.L_25 - .L_24)
.L_24:
        /*006c*/ 	.word	0x00000000
        /*0070*/ 	.short	0x0001
        /*0072*/ 	.short	0x0008
        /*0074*/ 	.byte	0x00, 0xf4, 0x21, 0x00


	//----- nvinfo : EIATTR_KPARAM_INFO
	.align		4
.L_25:
        /*0078*/ 	.byte	0x04, 0x17
        /*007a*/ 	.short	(.L_27 - .L_26)
.L_26:
        /*007c*/ 	.word	0x00000000
        /*0080*/ 	.short	0x0000
        /*0082*/ 	.short	0x0000
        /*0084*/ 	.byte	0x00, 0xf4, 0x21, 0x00


	//----- nvinfo : EIATTR_SPARSE_MMA_MASK
	.align		4
.L_27:
        /*0088*/ 	.byte	0x03, 0x50
        /*008a*/ 	.short	0x0000


	//----- nvinfo : EIATTR_MAXREG_COUNT
	.align		4
        /*008c*/ 	.byte	0x03, 0x1b
        /*008e*/ 	.short	0x00ff


	//----- nvinfo : EIATTR_EXIT_INSTR_OFFSETS
	.align		4
        /*0090*/ 	.byte	0x04, 0x1c
        /*0092*/ 	.short	(.L_29 - .L_28)


	//   ....[0]....
.L_28:
        /*0094*/ 	.word	0x00000620


	//----- nvinfo : EIATTR_REQNTID
	.align		4
.L_29:
        /*0098*/ 	.byte	0x04, 0x10
        /*009a*/ 	.short	(.L_31 - .L_30)
.L_30:
        /*009c*/ 	.word	0x00000080
        /*00a0*/ 	.word	0x00000001
        /*00a4*/ 	.word	0x00000001


	//----- nvinfo : EIATTR_CBANK_PARAM_SIZE
	.align		4
.L_31:
        /*00a8*/ 	.byte	0x03, 0x19
        /*00aa*/ 	.short	0x003c


	//----- nvinfo : EIATTR_PARAM_CBANK
	.align		4
        /*00ac*/ 	.byte	0x04, 0x0a
        /*00ae*/ 	.short	(.L_33 - .L_32)
	.align		4
.L_32:
        /*00b0*/ 	.word	index@(.nv.constant0.triton_poi_fused__native_batch_norm_legit_no_training_add_relu_19)
        /*00b4*/ 	.short	0x0210
        /*00b6*/ 	.short	0x003c


	//----- nvinfo : EIATTR_SW_WAR
	.align		4
.L_33:
        /*00b8*/ 	.byte	0x04, 0x36
        /*00ba*/ 	.short	(.L_35 - .L_34)
.L_34:
        /*00bc*/ 	.word	0x00000008
.L_35:


//--------------------- .nv.callgraph             --------------------------
	.section	.nv.callgraph,"",@"SHT_CUDA_CALLGRAPH"
	.align	4
	.sectionentsize	8
	.align		4
        /*0000*/ 	.word	0x00000000
	.align		4
        /*0004*/ 	.word	0xffffffff
	.align		4
        /*0008*/ 	.word	0x00000000
	.align		4
        /*000c*/ 	.word	0xfffffffe
	.align		4
        /*0010*/ 	.word	0x00000000
	.align		4
        /*0014*/ 	.word	0xfffffffd
	.align		4
        /*0018*/ 	.word	0x00000000
	.align		4
        /*001c*/ 	.word	0xfffffffc


//--------------------- .nv.constant4             --------------------------
	.section	.nv.constant4,"a",@progbits
	.align	8
	.align		8
.nv.constant4:
        /*0000*/ 	.dword	_$_str
	.align		8
        /*0008*/ 	.dword	_$_str_$_2


//--------------------- .text.triton_poi_fused__native_batch_norm_legit_no_training_add_relu_19 --------------------------
	.section	.text.triton_poi_fused__native_batch_norm_legit_no_training_add_relu_19,"ax",@progbits
	.align	128
        .global         triton_poi_fused__native_batch_norm_legit_no_training_add_relu_19
        .type           triton_poi_fused__native_batch_norm_legit_no_training_add_relu_19,@function
        .size           triton_poi_fused__native_batch_norm_legit_no_training_add_relu_19,(.L_x_1 - triton_poi_fused__native_batch_norm_legit_no_training_add_relu_19)
        .other          triton_poi_fused__native_batch_norm_legit_no_training_add_relu_19,@"STO_CUDA_ENTRY STV_DEFAULT"
triton_poi_fused__native_batch_norm_legit_no_training_add_relu_19:
.text.triton_poi_fused__native_batch_norm_legit_no_training_add_relu_19:
[----:B------:R-:W-:Y:S01]  /*0000*/  LDC R1, c[0x0][0x28] ;  /* 0x00000a00ff017b82 */ /* 0x000fe20000000800 */
[----:B------:R-:W1:Y:S07]  /*0010*/  S2R R0, SR_TID.X ;  /* 0x0000000000007919 */ /* 0x000e6e0000002100 */
[----:B------:R-:W2:Y:S01]  /*0020*/  LDC.64 R4, c[0x0][0x220] ;  /* 0x00008800ff047b82 */ /* 0x000ea20000000a00 */
[----:B------:R-:W-:Y:S01]  /*0030*/  ULDC.64 UR4, c[0x0][0x208] ;  /* 0x0000820000047ab9 */ /* 0x000fe20000000a00 */
[----:B------:R-:W3:Y:S06]  /*0040*/  S2R R7, SR_CTAID.X ;  /* 0x0000000000077919 */ /* 0x000eec0000002500 */
[----:B------:R-:W4:Y:S08]  /*0050*/  LDC.64 R8, c[0x0][0x210] ;  /* 0x00008400ff087b82 */ /* 0x000f300000000a00 */
[----:B------:R-:W5:Y:S08]  /*0060*/  LDC.64 R12, c[0x0][0x218] ;  /* 0x00008600ff0c7b82 */ /* 0x000f700000000a00 */
[----:B------:R-:W5:Y:S01]  /*0070*/  LDC.64 R16, c[0x0][0x228] ;  /* 0x00008a00ff107b82 */ /* 0x000f620000000a00 */
[----:B-1----:R-:W-:-:S07]  /*0080*/  SHF.L.U32 R0, R0, 0x2, RZ ;  /* 0x0000000200007819 */ /* 0x002fce00000006ff */
[----:B------:R-:W1:Y:S01]  /*0090*/  LDC.64 R20, c[0x0][0x230] ;  /* 0x00008c00ff147b82 */ /* 0x000e620000000a00 */
[----:B---3--:R-:W-:Y:S02]  /*00a0*/  SHF.R.S32.HI R3, RZ, 0x16, R7 ;  /* 0x00000016ff037819 */ /* 0x008fe40000011407 */
[----:B------:R-:W-:Y:S02]  /*00b0*/  LOP3.LUT R0, R0, 0x1fc, RZ, 0xc0, !PT ;  /* 0x000001fc00007812 */ /* 0x000fe400078ec0ff */
[----:B------:R-:W-:-:S03]  /*00c0*/  SGXT R3, R3, 0x1 ;  /* 0x000000010303781a */ /* 0x000fc60000000200 */
[----:B------:R-:W3:Y:S01]  /*00d0*/  LDC.64 R24, c[0x0][0x238] ;  /* 0x00008e00ff187b82 */ /* 0x000ee20000000a00 */
[----:B------:R-:W-:-:S04]  /*00e0*/  LEA R0, R7, R0, 0x9 ;  /* 0x0000000007007211 */ /* 0x000fc800078e48ff */
[----:B------:R-:W-:-:S04]  /*00f0*/  LEA.HI R3, R3, R0, RZ, 0xa ;  /* 0x0000000003037211 */ /* 0x000fc800078f50ff */
[----:B------:R-:W-:-:S04]  /*0100*/  LOP3.LUT R3, R3, 0xfffffc00, RZ, 0xc0, !PT ;  /* 0xfffffc0003037812 */ /* 0x000fc800078ec0ff */
[----:B------:R-:W-:-:S05]  /*0110*/  IADD3 R2, R0, -R3, RZ ;  /* 0x8000000300027210 */ /* 0x000fca0007ffe0ff */
[----:B--2---:R-:W-:-:S06]  /*0120*/  IMAD.WIDE R4, R2, 0x4, R4 ;  /* 0x0000000402047825 */ /* 0x004fcc00078e0204 */
[----:B------:R-:W2:Y:S01]  /*0130*/  LDG.E.EL.128 R4, desc[UR4][R4.64] ;  /* 0x0000000404047981 */ /* 0x000ea2000c2e1d00 */
[----:B----4-:R-:W-:-:S04]  /*0140*/  IMAD.WIDE R8, R0, 0x4, R8 ;  /* 0x0000000400087825 */ /* 0x010fc800078e0208 */
[C---:B-----5:R-:W-:Y:S02]  /*0150*/  IMAD.WIDE R12, R2.reuse, 0x4, R12 ;  /* 0x00000004020c7825 */ /* 0x060fe400078e020c */
[----:B------:R-:W4:Y:S04]  /*0160*/  LDG.E.128 R8, desc[UR4][R8.64] ;  /* 0x0000000408087981 */ /* 0x000f28000c1e1d00 */
[----:B------:R-:W4:Y:S01]  /*0170*/  LDG.E.EL.128 R12, desc[UR4][R12.64] ;  /* 0x000000040c0c7981 */ /* 0x000f22000c2e1d00 */
[----:B0-----:R-:W-:-:S04]  /*0180*/  IMAD.WIDE R16, R2, 0x4, R16 ;  /* 0x0000000402107825 */ /* 0x001fc800078e0210 */
[----:B-1----:R-:W-:Y:S02]  /*0190*/  IMAD.WIDE R20, R2, 0x4, R20 ;  /* 0x0000000402147825 */ /* 0x002fe400078e0214 */
[----:B------:R-:W5:Y:S02]  /*01a0*/  LDG.E.EL.128 R16, desc[UR4][R16.64] ;  /* 0x0000000410107981 */ /* 0x000f64000c2e1d00 */
[----:B---3--:R-:W-:Y:S02]  /*01b0*/  IMAD.WIDE R24, R0, 0x4, R24 ;  /* 0x0000000400187825 */ /* 0x008fe400078e0218 */
[----:B------:R-:W5:Y:S04]  /*01c0*/  LDG.E.EL.128 R20, desc[UR4][R20.64] ;  /* 0x0000000414147981 */ /* 0x000f68000c2e1d00 */
[----:B------:R-:W3:Y:S01]  /*01d0*/  LDG.E.128 R24, desc[UR4][R24.64] ;  /* 0x0000000418187981 */ /* 0x000ee2000c1e1d00 */
[----:B--2---:R-:W-:Y:S01]  /*01e0*/  FADD R2, R4, 9.9999997473787516356e-06 ;  /* 0x3727c5ac04027421 */ /* 0x004fe20000000000 */
[----:B------:R-:W-:-:S05]  /*01f0*/  FADD R3, R5, 9.9999997473787516356e-06 ;  /* 0x3727c5ac05037421 */ /* 0x000fca0000000000 */
[----:B------:R-:W0:Y:S01]  /*0200*/  MUFU.SQRT R2, R2 ;  /* 0x0000000200027308 */ /* 0x000e220000002000 */
[----:B------:R-:W-:Y:S01]  /*0210*/  FADD R6, R6, 9.9999997473787516356e-06 ;  /* 0x3727c5ac06067421 */ /* 0x000fe20000000000 */
[----:B------:R-:W-:-:S06]  /*0220*/  FADD R7, R7, 9.9999997473787516356e-06 ;  /* 0x3727c5ac07077421 */ /* 0x000fcc0000000000 */
[----:B------:R-:W1:Y:S08]  /*0230*/  MUFU.SQRT R3, R3 ;  /* 0x0000000300037308 */ /* 0x000e700000002000 */
[----:B------:R2:W3:Y:S01]  /*0240*/  MUFU.SQRT R4, R6 ;  /* 0x0000000600047308 */ /* 0x0004e20000002000 */
[----:B0-----:R-:W-:-:S07]  /*0250*/  FSETP.GT.AND P6, PT, R2, 8.50705917302346158658e+37, PT ;  /* 0x7e8000000200780b */ /* 0x001fce0003fc4000 */
[----:B------:R0:W4:Y:S01]  /*0260*/  MUFU.SQRT R5, R7 ;  /* 0x0000000700057308 */ /* 0x0001220000002000 */
[----:B--2---:R-:W-:Y:S01]  /*0270*/  HFMA2.MMA R6, -RZ, RZ, 1.625, 0 ;  /* 0x3e800000ff067435 */ /* 0x004fe200000001ff */
[C---:B-1----:R-:W-:Y:S02]  /*0280*/  FSETP.GT.AND P4, PT, R3.reuse, 8.50705917302346158658e+37, PT ;  /* 0x7e8000000300780b */ /* 0x042fe40003f84000 */
[----:B------:R-:W-:Y:S02]  /*0290*/  FSETP.GEU.AND P5, PT, R2, 1.175494350822287508e-38, PT ;  /* 0x008000000200780b */ /* 0x000fe40003fae000 */
[----:B------:R-:W-:Y:S02]  /*02a0*/  FSETP.GEU.AND P3, PT, R3, 1.175494350822287508e-38, PT ;  /* 0x008000000300780b */ /* 0x000fe40003f6e000 */
[----:B---3--:R-:W-:Y:S01]  /*02b0*/  FSETP.GT.AND P2, PT, R4, 8.50705917302346158658e+37, PT ;  /* 0x7e8000000400780b */ /* 0x008fe20003f44000 */
[----:B------:R-:W-:Y:S01]  /*02c0*/  @P6 FMUL R2, R2, 0.25 ;  /* 0x3e80000002026820 */ /* 0x000fe20000400000 */
[----:B------:R-:W-:-:S02]  /*02d0*/  FSETP.GEU.AND P0, PT, R4, 1.175494350822287508e-38, PT ;  /* 0x008000000400780b */ /* 0x000fc40003f0e000 */
[----:B0-----:R-:W-:Y:S02]  /*02e0*/  FSEL R7, R6, 1, P6 ;  /* 0x3f80000006077808 */ /* 0x001fe40003000000 */
[C---:B----4-:R-:W-:Y:S02]  /*02f0*/  FSETP.GT.AND P1, PT, R5.reuse, 8.50705917302346158658e+37, PT ;  /* 0x7e8000000500780b */ /* 0x050fe40003f24000 */
[----:B------:R-:W-:Y:S01]  /*0300*/  FSETP.GEU.AND P6, PT, R5, 1.175494350822287508e-38, PT ;  /* 0x008000000500780b */ /* 0x000fe20003fce000 */
[----:B------:R-:W-:Y:S01]  /*0310*/  @P4 FMUL R3, R3, 0.25 ;  /* 0x3e80000003034820 */ /* 0x000fe20000400000 */
[----:B------:R-:W-:-:S03]  /*0320*/  @!P5 FMUL R2, R2, 16777216 ;  /* 0x4b8000000202d820 */ /* 0x000fc60000400000 */
[----:B------:R-:W-:Y:S01]  /*0330*/  @!P3 FMUL R3, R3, 16777216 ;  /* 0x4b8000000303b820 */ /* 0x000fe20000400000 */
[----:B------:R-:W-:-:S05]  /*0340*/  @P2 FMUL R4, R4, 0.25 ;  /* 0x3e80000004042820 */ /* 0x000fca0000400000 */
[----:B------:R-:W-:Y:S01]  /*0350*/  @P1 FMUL R5, R5, 0.25 ;  /* 0x3e80000005051820 */ /* 0x000fe20000400000 */
[----:B------:R-:W0:Y:S01]  /*0360*/  MUFU.RCP R2, R2 ;  /* 0x0000000200027308 */ /* 0x000e220000001000 */
[----:B------:R-:W-:Y:S02]  /*0370*/  @!P0 FMUL R4, R4, 16777216 ;  /* 0x4b80000004048820 */ /* 0x000fe40000400000 */
[----:B------:R-:W-:-:S05]  /*0380*/  @!P6 FMUL R5, R5, 16777216 ;  /* 0x4b8000000505e820 */ /* 0x000fca0000400000 */
[----:B------:R-:W1:Y:S01]  /*0390*/  MUFU.RCP R3, R3 ;  /* 0x0000000300037308 */ /* 0x000e620000001000 */
[----:B------:R-:W-:Y:S01]  /*03a0*/  FADD R10, R10, -R14 ;  /* 0x8000000e0a0a7221 */ /* 0x000fe20000000000 */
[----:B------:R-:W-:Y:S01]  /*03b0*/  FSEL R14, R6, 1, P4 ;  /* 0x3f800000060e7808 */ /* 0x000fe20002000000 */
[----:B------:R-:W-:-:S05]  /*03c0*/  FADD R9, R9, -R13 ;  /* 0x8000000d09097221 */ /* 0x000fca0000000000 */
[----:B------:R-:W2:Y:S01]  /*03d0*/  MUFU.RCP R4, R4 ;  /* 0x0000000400047308 */ /* 0x000ea20000001000 */
[----:B------:R-:W-:Y:S01]  /*03e0*/  @!P5 FMUL R7, R7, 16777216 ;  /* 0x4b8000000707d820 */ /* 0x000fe20000400000 */
[----:B------:R-:W-:Y:S01]  /*03f0*/  @!P3 FMUL R14, R14, 16777216 ;  /* 0x4b8000000e0eb820 */ /* 0x000fe20000400000 */
[----:B------:R-:W-:-:S05]  /*0400*/  FSEL R13, R6, 1, P2 ;  /* 0x3f800000060d7808 */ /* 0x000fca0001000000 */
[----:B------:R-:W3:Y:S01]  /*0410*/  MUFU.RCP R5, R5 ;  /* 0x0000000500057308 */ /* 0x000ee20000001000 */
[----:B------:R-:W-:Y:S01]  /*0420*/  FSEL R6, R6, 1, P1 ;  /* 0x3f80000006067808 */ /* 0x000fe20000800000 */
[----:B0-----:R-:W-:Y:S01]  /*0430*/  FMUL R7, R2, R7 ;  /* 0x0000000702077220 */ /* 0x001fe20000400000 */
[----:B-1----:R-:W-:Y:S01]  /*0440*/  FMUL R14, R3, R14 ;  /* 0x0000000e030e7220 */ /* 0x002fe20000400000 */
[----:B------:R-:W-:Y:S01]  /*0450*/  @!P0 FMUL R13, R13, 16777216 ;  /* 0x4b8000000d0d8820 */ /* 0x000fe20000400000 */
[----:B------:R-:W0:Y:S01]  /*0460*/  LDC.64 R2, c[0x0][0x240] ;  /* 0x00009000ff027b82 */ /* 0x000e220000000a00 */
[----:B------:R-:W-:Y:S01]  /*0470*/  @!P6 FMUL R6, R6, 16777216 ;  /* 0x4b8000000606e820 */ /* 0x000fe20000400000 */
[----:B------:R-:W-:Y:S01]  /*0480*/  FADD R11, R11, -R15 ;  /* 0x8000000f0b0b7221 */ /* 0x000fe20000000000 */
[----:B------:R-:W-:Y:S01]  /*0490*/  FADD R8, R8, -R12 ;  /* 0x8000000c08087221 */ /* 0x000fe20000000000 */
[----:B--2---:R-:W-:Y:S01]  /*04a0*/  FMUL R13, R4, R13 ;  /* 0x0000000d040d7220 */ /* 0x004fe20000400000 */
[----:B------:R-:W-:Y:S01]  /*04b0*/  FMUL R14, R14, R9 ;  /* 0x000000090e0e7220 */ /* 0x000fe20000400000 */
[----:B---3--:R-:W-:Y:S01]  /*04c0*/  FMUL R6, R5, R6 ;  /* 0x0000000605067220 */ /* 0x008fe20000400000 */
[----:B------:R-:W-:Y:S01]  /*04d0*/  FMUL R7, R7, R8 ;  /* 0x0000000807077220 */ /* 0x000fe20000400000 */
[----:B------:R-:W-:-:S02]  /*04e0*/  FMUL R13, R13, R10 ;  /* 0x0000000a0d0d7220 */ /* 0x000fc40000400000 */
[----:B------:R-:W-:Y:S01]  /*04f0*/  FMUL R6, R6, R11 ;  /* 0x0000000b06067220 */ /* 0x000fe20000400000 */
[----:B-----5:R-:W-:Y:S01]  /*0500*/  FFMA R7, R16, R7, R20 ;  /* 0x0000000710077223 */ /* 0x020fe20000000014 */
[----:B------:R-:W-:Y:S01]  /*0510*/  FFMA R14, R17, R14, R21 ;  /* 0x0000000e110e7223 */ /* 0x000fe20000000015 */
[----:B------:R-:W-:Y:S01]  /*0520*/  FFMA R13, R18, R13, R22 ;  /* 0x0000000d120d7223 */ /* 0x000fe20000000016 */
[----:B------:R-:W-:Y:S02]  /*0530*/  FFMA R6, R19, R6, R23 ;  /* 0x0000000613067223 */ /* 0x000fe40000000017 */
[----:B------:R-:W-:Y:S01]  /*0540*/  FSETP.GEU.AND P3, PT, R7, -R24, PT ;  /* 0x800000180700720b */ /* 0x000fe20003f6e000 */
[----:B------:R-:W-:Y:S01]  /*0550*/  FADD R7, R24, R7 ;  /* 0x0000000718077221 */ /* 0x000fe20000000000 */
[----:B------:R-:W-:Y:S01]  /*0560*/  FSETP.GEU.AND P2, PT, R14, -R25, PT ;  /* 0x800000190e00720b */ /* 0x000fe20003f4e000 */
[----:B------:R-:W-:Y:S01]  /*0570*/  FADD R14, R25, R14 ;  /* 0x0000000e190e7221 */ /* 0x000fe20000000000 */
[----:B------:R-:W-:Y:S01]  /*0580*/  FSETP.GEU.AND P1, PT, R13, -R26, PT ;  /* 0x8000001a0d00720b */ /* 0x000fe20003f2e000 */
[----:B------:R-:W-:Y:S01]  /*0590*/  FADD R13, R26, R13 ;  /* 0x0000000d1a0d7221 */ /* 0x000fe20000000000 */
[----:B------:R-:W-:Y:S01]  /*05a0*/  FSETP.GEU.AND P0, PT, R6, -R27, PT ;  /* 0x8000001b0600720b */ /* 0x000fe20003f0e000 */
[----:B------:R-:W-:Y:S01]  /*05b0*/  FADD R6, R27, R6 ;  /* 0x000000061b067221 */ /* 0x000fe20000000000 */
[----:B0-----:R-:W-:Y:S01]  /*05c0*/  IMAD.WIDE R2, R0, 0x4, R2 ;  /* 0x0000000400027825 */ /* 0x001fe200078e0202 */
[----:B------:R-:W-:-:S02]  /*05d0*/  SEL R8, R7, RZ, P3 ;  /* 0x000000ff07087207 */ /* 0x000fc40001800000 */
[----:B------:R-:W-:Y:S02]  /*05e0*/  SEL R9, R14, RZ, P2 ;  /* 0x000000ff0e097207 */ /* 0x000fe40001000000 */
[----:B------:R-:W-:Y:S02]  /*05f0*/  SEL R10, R13, RZ, P1 ;  /* 0x000000ff0d0a7207 */ /* 0x000fe40000800000 */
[----:B------:R-:W-:-:S05]  /*0600*/  SEL R11, R6, RZ, P0 ;  /* 0x000000ff060b7207 */ /* 0x000fca0000000000 */
[----:B------:R-:W-:Y:S01]  /*0610*/  STG.E.128 desc[UR4][R2.64], R8 ;  /* 0x0000000802007986 */ /* 0x000fe2000c101d04 */
[----:B------:R-:W-:Y:S05]  /*0620*/  EXIT ;  /* 0x000000000000794d */ /* 0x000fea0003800000 */
.L_x_0:
[----:B------:R-:W-:-:S00]  /*0630*/  BRA `(.L_x_0) ;  /* 0xfffffffc00fc7947 */ /* 0x000fc0000383ffff */
[----:B------:R-:W-:-:S00]  /*0640*/  NOP ;  /* 0x0000000000007918 */ /* 0x000fc00000000000 */
        /* <DEDUP_REMOVED lines=11> */
.L_x_1:


//--------------------- .nv.global.init           --------------------------
	.section	.nv.global.init,"aw",@progbits
.nv.global.init:
	.type		_$_str,@object
	.size		_$_str,(_$_str_$_2 - _$_str)
_$_str:
        /*0000*/ 	.byte	0x5f, 0x5f, 0x43, 0x55, 0x44, 0x41, 0x5f, 0x46, 0x54, 0x5a, 0x00
	.type		_$_str_$_2,@object
	.size		_$_str_$_2,(.L_1 - _$_str_$_2)
_$_str_$_2:
        /*000b*/ 	.byte	0x5f, 0x5f, 0x43, 0x55, 0x44, 0x41, 0x5f, 0x50, 0x52, 0x45, 0x43, 0x5f, 0x53, 0x51, 0x52, 0x54
        /*001b*/ 	.byte	0x00
.L_1:


//--------------------- .nv.constant0.triton_poi_fused__native_batch_norm_legit_no_training_add_relu_19 --------------------------
	.section	.nv.constant0.triton_poi_fused__native_batch_norm_legit_no_training_add_relu_19,"a",@progbits
	.sectionflags	@""
	.align	4
.nv.constant0.triton_poi_fused__native_batch_norm_legit_no_training_add_relu_19:
	.zero		588
